//
// Generated by NVIDIA NVVM Compiler
//
// Compiler Build ID: CL-36424714
// Cuda compilation tools, release 13.0, V13.0.88
// Based on NVVM 20.0.0
//

.version 9.0
.target sm_100
.address_size 64

	// .globl	_Z17conv2d_7x7_kernelPKfS0_Pfii

.visible .entry _Z17conv2d_7x7_kernelPKfS0_Pfii(
	.param .u64 .ptr .align 1 _Z17conv2d_7x7_kernelPKfS0_Pfii_param_0,
	.param .u64 .ptr .align 1 _Z17conv2d_7x7_kernelPKfS0_Pfii_param_1,
	.param .u64 .ptr .align 1 _Z17conv2d_7x7_kernelPKfS0_Pfii_param_2,
	.param .u32 _Z17conv2d_7x7_kernelPKfS0_Pfii_param_3,
	.param .u32 _Z17conv2d_7x7_kernelPKfS0_Pfii_param_4
)
{
	.reg .pred 	%p<4>;
	.reg .b32 	%r<16>;
	.reg .b32 	%f<148>;
	.reg .b64 	%rd<17>;

	ld.param.u64 	%rd1, [_Z17conv2d_7x7_kernelPKfS0_Pfii_param_0];
	ld.param.u64 	%rd2, [_Z17conv2d_7x7_kernelPKfS0_Pfii_param_1];
	ld.param.u64 	%rd3, [_Z17conv2d_7x7_kernelPKfS0_Pfii_param_2];
	ld.param.u32 	%r4, [_Z17conv2d_7x7_kernelPKfS0_Pfii_param_3];
	ld.param.u32 	%r3, [_Z17conv2d_7x7_kernelPKfS0_Pfii_param_4];
	mov.u32 	%r6, %ctaid.x;
	mov.u32 	%r7, %ntid.x;
	mov.u32 	%r8, %tid.x;
	mad.lo.s32 	%r1, %r6, %r7, %r8;
	mov.u32 	%r9, %ctaid.y;
	mov.u32 	%r10, %ntid.y;
	mov.u32 	%r11, %tid.y;
	mad.lo.s32 	%r12, %r9, %r10, %r11;
	add.s32 	%r13, %r3, -6;
	setp.ge.s32 	%p1, %r1, %r13;
	add.s32 	%r14, %r4, -6;
	setp.ge.s32 	%p2, %r12, %r14;
	or.pred  	%p3, %p1, %p2;
	@%p3 bra 	$L__BB0_2;
	cvta.to.global.u64 	%rd4, %rd2;
	cvta.to.global.u64 	%rd5, %rd1;
	cvta.to.global.u64 	%rd6, %rd3;
	mad.lo.s32 	%r15, %r12, %r3, %r1;
	mul.wide.s32 	%rd7, %r15, 4;
	add.s64 	%rd8, %rd5, %rd7;
	ld.global.nc.f32 	%f1, [%rd8];
	ld.global.nc.f32 	%f2, [%rd4];
	fma.rn.f32 	%f3, %f1, %f2, 0f00000000;
	ld.global.nc.f32 	%f4, [%rd8+4];
	ld.global.nc.f32 	%f5, [%rd4+4];
	fma.rn.f32 	%f6, %f4, %f5, %f3;
	ld.global.nc.f32 	%f7, [%rd8+8];
	ld.global.nc.f32 	%f8, [%rd4+8];
	fma.rn.f32 	%f9, %f7, %f8, %f6;
	ld.global.nc.f32 	%f10, [%rd8+12];
	ld.global.nc.f32 	%f11, [%rd4+12];
	fma.rn.f32 	%f12, %f10, %f11, %f9;
	ld.global.nc.f32 	%f13, [%rd8+16];
	ld.global.nc.f32 	%f14, [%rd4+16];
	fma.rn.f32 	%f15, %f13, %f14, %f12;
	ld.global.nc.f32 	%f16, [%rd8+20];
	ld.global.nc.f32 	%f17, [%rd4+20];
	fma.rn.f32 	%f18, %f16, %f17, %f15;
	ld.global.nc.f32 	%f19, [%rd8+24];
	ld.global.nc.f32 	%f20, [%rd4+24];
	fma.rn.f32 	%f21, %f19, %f20, %f18;
	mul.wide.s32 	%rd9, %r3, 4;
	add.s64 	%rd10, %rd8, %rd9;
	ld.global.nc.f32 	%f22, [%rd10];
	ld.global.nc.f32 	%f23, [%rd4+28];
	fma.rn.f32 	%f24, %f22, %f23, %f21;
	ld.global.nc.f32 	%f25, [%rd10+4];
	ld.global.nc.f32 	%f26, [%rd4+32];
	fma.rn.f32 	%f27, %f25, %f26, %f24;
	ld.global.nc.f32 	%f28, [%rd10+8];
	ld.global.nc.f32 	%f29, [%rd4+36];
	fma.rn.f32 	%f30, %f28, %f29, %f27;
	ld.global.nc.f32 	%f31, [%rd10+12];
	ld.global.nc.f32 	%f32, [%rd4+40];
	fma.rn.f32 	%f33, %f31, %f32, %f30;
	ld.global.nc.f32 	%f34, [%rd10+16];
	ld.global.nc.f32 	%f35, [%rd4+44];
	fma.rn.f32 	%f36, %f34, %f35, %f33;
	ld.global.nc.f32 	%f37, [%rd10+20];
	ld.global.nc.f32 	%f38, [%rd4+48];
	fma.rn.f32 	%f39, %f37, %f38, %f36;
	ld.global.nc.f32 	%f40, [%rd10+24];
	ld.global.nc.f32 	%f41, [%rd4+52];
	fma.rn.f32 	%f42, %f40, %f41, %f39;
	add.s64 	%rd11, %rd10, %rd9;
	ld.global.nc.f32 	%f43, [%rd11];
	ld.global.nc.f32 	%f44, [%rd4+56];
	fma.rn.f32 	%f45, %f43, %f44, %f42;
	ld.global.nc.f32 	%f46, [%rd11+4];
	ld.global.nc.f32 	%f47, [%rd4+60];
	fma.rn.f32 	%f48, %f46, %f47, %f45;
	ld.global.nc.f32 	%f49, [%rd11+8];
	ld.global.nc.f32 	%f50, [%rd4+64];
	fma.rn.f32 	%f51, %f49, %f50, %f48;
	ld.global.nc.f32 	%f52, [%rd11+12];
	ld.global.nc.f32 	%f53, [%rd4+68];
	fma.rn.f32 	%f54, %f52, %f53, %f51;
	ld.global.nc.f32 	%f55, [%rd11+16];
	ld.global.nc.f32 	%f56, [%rd4+72];
	fma.rn.f32 	%f57, %f55, %f56, %f54;
	ld.global.nc.f32 	%f58, [%rd11+20];
	ld.global.nc.f32 	%f59, [%rd4+76];
	fma.rn.f32 	%f60, %f58, %f59, %f57;
	ld.global.nc.f32 	%f61, [%rd11+24];
	ld.global.nc.f32 	%f62, [%rd4+80];
	fma.rn.f32 	%f63, %f61, %f62, %f60;
	add.s64 	%rd12, %rd11, %rd9;
	ld.global.nc.f32 	%f64, [%rd12];
	ld.global.nc.f32 	%f65, [%rd4+84];
	fma.rn.f32 	%f66, %f64, %f65, %f63;
	ld.global.nc.f32 	%f67, [%rd12+4];
	ld.global.nc.f32 	%f68, [%rd4+88];
	fma.rn.f32 	%f69, %f67, %f68, %f66;
	ld.global.nc.f32 	%f70, [%rd12+8];
	ld.global.nc.f32 	%f71, [%rd4+92];
	fma.rn.f32 	%f72, %f70, %f71, %f69;
	ld.global.nc.f32 	%f73, [%rd12+12];
	ld.global.nc.f32 	%f74, [%rd4+96];
	fma.rn.f32 	%f75, %f73, %f74, %f72;
	ld.global.nc.f32 	%f76, [%rd12+16];
	ld.global.nc.f32 	%f77, [%rd4+100];
	fma.rn.f32 	%f78, %f76, %f77, %f75;
	ld.global.nc.f32 	%f79, [%rd12+20];
	ld.global.nc.f32 	%f80, [%rd4+104];
	fma.rn.f32 	%f81, %f79, %f80, %f78;
	ld.global.nc.f32 	%f82, [%rd12+24];
	ld.global.nc.f32 	%f83, [%rd4+108];
	fma.rn.f32 	%f84, %f82, %f83, %f81;
	add.s64 	%rd13, %rd12, %rd9;
	ld.global.nc.f32 	%f85, [%rd13];
	ld.global.nc.f32 	%f86, [%rd4+112];
	fma.rn.f32 	%f87, %f85, %f86, %f84;
	ld.global.nc.f32 	%f88, [%rd13+4];
	ld.global.nc.f32 	%f89, [%rd4+116];
	fma.rn.f32 	%f90, %f88, %f89, %f87;
	ld.global.nc.f32 	%f91, [%rd13+8];
	ld.global.nc.f32 	%f92, [%rd4+120];
	fma.rn.f32 	%f93, %f91, %f92, %f90;
	ld.global.nc.f32 	%f94, [%rd13+12];
	ld.global.nc.f32 	%f95, [%rd4+124];
	fma.rn.f32 	%f96, %f94, %f95, %f93;
	ld.global.nc.f32 	%f97, [%rd13+16];
	ld.global.nc.f32 	%f98, [%rd4+128];
	fma.rn.f32 	%f99, %f97, %f98, %f96;
	ld.global.nc.f32 	%f100, [%rd13+20];
	ld.global.nc.f32 	%f101, [%rd4+132];
	fma.rn.f32 	%f102, %f100, %f101, %f99;
	ld.global.nc.f32 	%f103, [%rd13+24];
	ld.global.nc.f32 	%f104, [%rd4+136];
	fma.rn.f32 	%f105, %f103, %f104, %f102;
	add.s64 	%rd14, %rd13, %rd9;
	ld.global.nc.f32 	%f106, [%rd14];
	ld.global.nc.f32 	%f107, [%rd4+140];
	fma.rn.f32 	%f108, %f106, %f107, %f105;
	ld.global.nc.f32 	%f109, [%rd14+4];
	ld.global.nc.f32 	%f110, [%rd4+144];
	fma.rn.f32 	%f111, %f109, %f110, %f108;
	ld.global.nc.f32 	%f112, [%rd14+8];
	ld.global.nc.f32 	%f113, [%rd4+148];
	fma.rn.f32 	%f114, %f112, %f113, %f111;
	ld.global.nc.f32 	%f115, [%rd14+12];
	ld.global.nc.f32 	%f116, [%rd4+152];
	fma.rn.f32 	%f117, %f115, %f116, %f114;
	ld.global.nc.f32 	%f118, [%rd14+16];
	ld.global.nc.f32 	%f119, [%rd4+156];
	fma.rn.f32 	%f120, %f118, %f119, %f117;
	ld.global.nc.f32 	%f121, [%rd14+20];
	ld.global.nc.f32 	%f122, [%rd4+160];
	fma.rn.f32 	%f123, %f121, %f122, %f120;
	ld.global.nc.f32 	%f124, [%rd14+24];
	ld.global.nc.f32 	%f125, [%rd4+164];
	fma.rn.f32 	%f126, %f124, %f125, %f123;
	add.s64 	%rd15, %rd14, %rd9;
	ld.global.nc.f32 	%f127, [%rd15];
	ld.global.nc.f32 	%f128, [%rd4+168];
	fma.rn.f32 	%f129, %f127, %f128, %f126;
	ld.global.nc.f32 	%f130, [%rd15+4];
	ld.global.nc.f32 	%f131, [%rd4+172];
	fma.rn.f32 	%f132, %f130, %f131, %f129;
	ld.global.nc.f32 	%f133, [%rd15+8];
	ld.global.nc.f32 	%f134, [%rd4+176];
	fma.rn.f32 	%f135, %f133, %f134, %f132;
	ld.global.nc.f32 	%f136, [%rd15+12];
	ld.global.nc.f32 	%f137, [%rd4+180];
	fma.rn.f32 	%f138, %f136, %f137, %f135;
	ld.global.nc.f32 	%f139, [%rd15+16];
	ld.global.nc.f32 	%f140, [%rd4+184];
	fma.rn.f32 	%f141, %f139, %f140, %f138;
	ld.global.nc.f32 	%f142, [%rd15+20];
	ld.global.nc.f32 	%f143, [%rd4+188];
	fma.rn.f32 	%f144, %f142, %f143, %f141;
	ld.global.nc.f32 	%f145, [%rd15+24];
	ld.global.nc.f32 	%f146, [%rd4+192];
	fma.rn.f32 	%f147, %f145, %f146, %f144;
	add.s64 	%rd16, %rd6, %rd7;
	st.global.f32 	[%rd16], %f147;
$L__BB0_2:
	ret;

}


// ===== COMPILED SASS (sm_100) =====

	.target	sm_100

	.elftype	@"ET_EXEC"


//--------------------- .note.nv.tkinfo           --------------------------
	.section	.note.nv.tkinfo,"",@"SHT_NOTE"
	.sectionflags	@"SHF_NOTE_NV_TKINFO"
	.tkinfo
        /*0018*/ 	.word	0x00000002
        /*0030*/ 	.string	""
        /*0030*/ 	.string	"ptxas"
        /*0030*/ 	.string	"Cuda compilation tools, release 13.0, V13.0.88"
        /*0030*/ 	.string	"Build cuda_13.0.r13.0/compiler.36424714_0"
        /*0030*/ 	.string	"-arch sm_100 -m 64 "



//--------------------- .note.nv.cuinfo           --------------------------
	.section	.note.nv.cuinfo,"",@"SHT_NOTE"
	.sectionflags	@"SHF_NOTE_NV_CUINFO"
        /*0018*/ 	.short	0x0002
        /*001a*/ 	.short	0x0064
        /*001c*/ 	.short	0x0082
	.zero		2


//--------------------- .nv.info                  --------------------------
	.section	.nv.info,"",@"SHT_CUDA_INFO"
	.align	4


	//----- nvinfo : EIATTR_REGCOUNT
	.align		4
        /*0000*/ 	.byte	0x04, 0x2f
        /*0002*/ 	.short	(.L_1 - .L_0)
	.align		4
.L_0:
        /*0004*/ 	.word	index@(_Z17conv2d_7x7_kernelPKfS0_Pfii)
        /*0008*/ 	.word	0x00000020


	//----- nvinfo : EIATTR_FRAME_SIZE
	.align		4
.L_1:
        /*000c*/ 	.byte	0x04, 0x11
        /*000e*/ 	.short	(.L_3 - .L_2)
	.align		4
.L_2:
        /*0010*/ 	.word	index@(_Z17conv2d_7x7_kernelPKfS0_Pfii)
        /*0014*/ 	.word	0x00000000


	//----- nvinfo : EIATTR_MIN_STACK_SIZE
	.align		4
.L_3:
        /*0018*/ 	.byte	0x04, 0x12
        /*001a*/ 	.short	(.L_5 - .L_4)
	.align		4
.L_4:
        /*001c*/ 	.word	index@(_Z17conv2d_7x7_kernelPKfS0_Pfii)
        /*0020*/ 	.word	0x00000000
.L_5:


//--------------------- .nv.compat                --------------------------
	.section	.nv.compat,"",@"SHT_CUDA_COMPAT_INFO"
	.align	4
        /*0000*/ 	.byte	0x02, 0x09, 0x00, 0x00, 0x02, 0x02, 0x01, 0x00, 0x02, 0x05, 0x05, 0x00, 0x03, 0x07, 0x01, 0x01
        /*0010*/ 	.byte	0x02, 0x03, 0x00, 0x00, 0x02, 0x06, 0x01, 0x00, 0x04, 0x0b, 0x08, 0x00, 0x09, 0x00, 0x00, 0x00
        /*0020*/ 	.byte	0x00, 0x00, 0x00, 0x00


//--------------------- .nv.info._Z17conv2d_7x7_kernelPKfS0_Pfii --------------------------
	.section	.nv.info._Z17conv2d_7x7_kernelPKfS0_Pfii,"",@"SHT_CUDA_INFO"
	.sectionflags	@""
	.align	4


	//----- nvinfo : EIATTR_CUDA_API_VERSION
	.align		4
        /*0000*/ 	.byte	0x04, 0x37
        /*0002*/ 	.short	(.L_7 - .L_6)
.L_6:
        /*0004*/ 	.word	0x00000082


	//----- nvinfo : EIATTR_KPARAM_INFO
	.align		4
.L_7:
        /*0008*/ 	.byte	0x04, 0x17
        /*000a*/ 	.short	(.L_9 - .L_8)
.L_8:
        /*000c*/ 	.word	0x00000000
        /*0010*/ 	.short	0x0004
        /*0012*/ 	.short	0x001c
        /*0014*/ 	.byte	0x00, 0xf0, 0x11, 0x00


	//----- nvinfo : EIATTR_KPARAM_INFO
	.align		4
.L_9:
        /*0018*/ 	.byte	0x04, 0x17
        /*001a*/ 	.short	(.L_11 - .L_10)
.L_10:
        /*001c*/ 	.word	0x00000000
        /*0020*/ 	.short	0x0003
        /*0022*/ 	.short	0x0018
        /*0024*/ 	.byte	0x00, 0xf0, 0x11, 0x00


	//----- nvinfo : EIATTR_KPARAM_INFO
	.align		4
.L_11:
        /*0028*/ 	.byte	0x04, 0x17
        /*002a*/ 	.short	(.L_13 - .L_12)
.L_12:
        /*002c*/ 	.word	0x00000000
        /*0030*/ 	.short	0x0002
        /*0032*/ 	.short	0x0010
        /*0034*/ 	.byte	0x00, 0xf5, 0x21, 0x00


	//----- nvinfo : EIATTR_KPARAM_INFO
	.align		4
.L_13:
        /*0038*/ 	.byte	0x04, 0x17
        /*003a*/ 	.short	(.L_15 - .L_14)
.L_14:
        /*003c*/ 	.word	0x00000000
        /*0040*/ 	.short	0x0001
        /*0042*/ 	.short	0x0008
        /*0044*/ 	.byte	0x00, 0xf5, 0x21, 0x00


	//----- nvinfo : EIATTR_KPARAM_INFO
	.align		4
.L_15:
        /*0048*/ 	.byte	0x04, 0x17
        /*004a*/ 	.short	(.L_17 - .L_16)
.L_16:
        /*004c*/ 	.word	0x00000000
        /*0050*/ 	.short	0x0000
        /*0052*/ 	.short	0x0000
        /*0054*/ 	.byte	0x00, 0xf5, 0x21, 0x00


	//----- nvinfo : EIATTR_SPARSE_MMA_MASK
	.align		4
.L_17:
        /*0058*/ 	.byte	0x03, 0x50
        /*005a*/ 	.short	0x0000


	//----- nvinfo : EIATTR_MAXREG_COUNT
	.align		4
        /*005c*/ 	.byte	0x03, 0x1b
        /*005e*/ 	.short	0x00ff


	//----- nvinfo : EIATTR_MERCURY_ISA_VERSION
	.align		4
        /*0060*/ 	.byte	0x03, 0x5f
        /*0062*/ 	.short	0x0101


	//----- nvinfo : EIATTR_VRC_CTA_INIT_COUNT
	.align		4
        /*0064*/ 	.byte	0x02, 0x4a
	.zero		1
	.zero		1


	//----- nvinfo : EIATTR_EXIT_INSTR_OFFSETS
	.align		4
        /*0068*/ 	.byte	0x04, 0x1c
        /*006a*/ 	.short	(.L_19 - .L_18)


	//   ....[0]....
.L_18:
        /*006c*/ 	.word	0x000000e0


	//   ....[1]....
        /*0070*/ 	.word	0x00000b00


	//----- nvinfo : EIATTR_CBANK_PARAM_SIZE
	.align		4
.L_19:
        /*0074*/ 	.byte	0x03, 0x19
        /*0076*/ 	.short	0x0020


	//----- nvinfo : EIATTR_PARAM_CBANK
	.align		4
        /*0078*/ 	.byte	0x04, 0x0a
        /*007a*/ 	.short	(.L_21 - .L_20)
	.align		4
.L_20:
        /*007c*/ 	.word	index@(.nv.constant0._Z17conv2d_7x7_kernelPKfS0_Pfii)
        /*0080*/ 	.short	0x0380
        /*0082*/ 	.short	0x0020


	//----- nvinfo : EIATTR_SW_WAR
	.align		4
.L_21:
        /*0084*/ 	.byte	0x04, 0x36
        /*0086*/ 	.short	(.L_23 - .L_22)
.L_22:
        /*0088*/ 	.word	0x00000008
.L_23:


//--------------------- .nv.callgraph             --------------------------
	.section	.nv.callgraph,"",@"SHT_CUDA_CALLGRAPH"
	.align	4
	.sectionentsize	8
	.align		4
        /*0000*/ 	.word	0x00000000
	.align		4
        /*0004*/ 	.word	0xffffffff
	.align		4
        /*0008*/ 	.word	0x00000000
	.align		4
        /*000c*/ 	.word	0xfffffffe
	.align		4
        /*0010*/ 	.word	0x00000000
	.align		4
        /*0014*/ 	.word	0xfffffffd
	.align		4
        /*0018*/ 	.word	0x00000000
	.align		4
        /*001c*/ 	.word	0xfffffffc


//--------------------- .text._Z17conv2d_7x7_kernelPKfS0_Pfii --------------------------
	.section	.text._Z17conv2d_7x7_kernelPKfS0_Pfii,"ax",@progbits
	.align	128
        .global         _Z17conv2d_7x7_kernelPKfS0_Pfii
        .type           _Z17conv2d_7x7_kernelPKfS0_Pfii,@function
        .size           _Z17conv2d_7x7_kernelPKfS0_Pfii,(.L_x_1 - _Z17conv2d_7x7_kernelPKfS0_Pfii)
        .other          _Z17conv2d_7x7_kernelPKfS0_Pfii,@"STO_CUDA_ENTRY STV_DEFAULT"
_Z17conv2d_7x7_kernelPKfS0_Pfii:
.text._Z17conv2d_7x7_kernelPKfS0_Pfii:
[----:B------:R-:W-:Y:S01]  /*0000*/  LDC R1, c[0x0][0x37c] ;  /* 0x0000df00ff017b82 */ /* 0x000fe20000000800 */
[----:B------:R-:W0:Y:S07]  /*0010*/  S2R R7, SR_TID.Y ;  /* 0x0000000000077919 */ /* 0x000e2e0000002200 */
[----:B------:R-:W1:Y:S01]  /*0020*/  LDC R2, c[0x0][0x360] ;  /* 0x0000d800ff027b82 */ /* 0x000e620000000800 */
[----:B------:R-:W1:Y:S07]  /*0030*/  S2R R3, SR_TID.X ;  /* 0x0000000000037919 */ /* 0x000e6e0000002100 */
[----:B------:R-:W0:Y:S08]  /*0040*/  S2UR UR5, SR_CTAID.Y ;  /* 0x00000000000579c3 */ /* 0x000e300000002600 */
[----:B------:R-:W0:Y:S08]  /*0050*/  LDC R0, c[0x0][0x364] ;  /* 0x0000d900ff007b82 */ /* 0x000e300000000800 */
[----:B------:R-:W2:Y:S08]  /*0060*/  LDC.64 R4, c[0x0][0x398] ;  /* 0x0000e600ff047b82 */ /* 0x000eb00000000a00 */
[----:B------:R-:W1:Y:S01]  /*0070*/  S2UR UR4, SR_CTAID.X ;  /* 0x00000000000479c3 */ /* 0x000e620000002500 */
[----:B0-----:R-:W-:Y:S01]  /*0080*/  IMAD R0, R0, UR5, R7 ;  /* 0x0000000500007c24 */ /* 0x001fe2000f8e0207 */
[----:B--2---:R-:W-:-:S04]  /*0090*/  IADD3 R7, PT, PT, R4, -0x6, RZ ;  /* 0xfffffffa04077810 */ /* 0x004fc80007ffe0ff */
[----:B------:R-:W-:Y:S01]  /*00a0*/  ISETP.GE.AND P0, PT, R0, R7, PT ;  /* 0x000000070000720c */ /* 0x000fe20003f06270 */
[----:B-1----:R-:W-:Y:S01]  /*00b0*/  IMAD R4, R2, UR4, R3 ;  /* 0x0000000402047c24 */ /* 0x002fe2000f8e0203 */
[----:B------:R-:W-:-:S04]  /*00c0*/  IADD3 R3, PT, PT, R5, -0x6, RZ ;  /* 0xfffffffa05037810 */ /* 0x000fc80007ffe0ff */
[----:B------:R-:W-:-:S13]  /*00d0*/  ISETP.GE.OR P0, PT, R4, R3, P0 ;  /* 0x000000030400720c */ /* 0x000fda0000706670 */
[----:B------:R-:W-:Y:S05]  /*00e0*/  @P0 EXIT ;  /* 0x000000000000094d */ /* 0x000fea0003800000 */
[----:B------:R-:W0:Y:S01]  /*00f0*/  LDC.64 R6, c[0x0][0x380] ;  /* 0x0000e000ff067b82 */ /* 0x000e220000000a00 */
[----:B------:R-:W1:Y:S01]  /*0100*/  LDCU.64 UR4, c[0x0][0x358] ;  /* 0x00006b00ff0477ac */ /* 0x000e620008000a00 */
[----:B------:R-:W-:-:S06]  /*0110*/  IMAD R4, R0, R5, R4 ;  /* 0x0000000500047224 */ /* 0x000fcc00078e0204 */
[----:B------:R-:W2:Y:S01]  /*0120*/  LDC.64 R2, c[0x0][0x388] ;  /* 0x0000e200ff027b82 */ /* 0x000ea20000000a00 */
[----:B0-----:R-:W-:-:S05]  /*0130*/  IMAD.WIDE R6, R4, 0x4, R6 ;  /* 0x0000000404067825 */ /* 0x001fca00078e0206 */
[----:B-1----:R-:W3:Y:S04]  /*0140*/  LDG.E.CONSTANT R0, desc[UR4][R6.64] ;  /* 0x0000000406007981 */ /* 0x002ee8000c1e9900 */
[----:B--2---:R-:W3:Y:S04]  /*0150*/  LDG.E.CONSTANT R13, desc[UR4][R2.64] ;  /* 0x00000004020d7981 */ /* 0x004ee8000c1e9900 */
[----:B------:R-:W2:Y:S04]  /*0160*/  LDG.E.CONSTANT R26, desc[UR4][R2.64+0x4] ;  /* 0x00000404021a7981 */ /* 0x000ea8000c1e9900 */
[----:B------:R-:W2:Y:S04]  /*0170*/  LDG.E.CONSTANT R29, desc[UR4][R6.64+0x4] ;  /* 0x00000404061d7981 */ /* 0x000ea8000c1e9900 */
[----:B------:R-:W4:Y:S04]  /*0180*/  LDG.E.CONSTANT R12, desc[UR4][R2.64+0x8] ;  /* 0x00000804020c7981 */ /* 0x000f28000c1e9900 */
[----:B------:R-:W4:Y:S04]  /*0190*/  LDG.E.CONSTANT R15, desc[UR4][R6.64+0x8] ;  /* 0x00000804060f7981 */ /* 0x000f28000c1e9900 */
[----:B------:R-:W5:Y:S04]  /*01a0*/  LDG.E.CONSTANT R14, desc[UR4][R2.64+0xc] ;  /* 0x00000c04020e7981 */ /* 0x000f68000c1e9900 */
[----:B------:R-:W5:Y:S04]  /*01b0*/  LDG.E.CONSTANT R17, desc[UR4][R6.64+0xc] ;  /* 0x00000c0406117981 */ /* 0x000f68000c1e9900 */
[----:B------:R-:W5:Y:S04]  /*01c0*/  LDG.E.CONSTANT R8, desc[UR4][R2.64+0x10] ;  /* 0x0000100402087981 */ /* 0x000f68000c1e9900 */
[----:B------:R-:W5:Y:S04]  /*01d0*/  LDG.E.CONSTANT R9, desc[UR4][R6.64+0x10] ;  /* 0x0000100406097981 */ /* 0x000f68000c1e9900 */
[----:B------:R-:W5:Y:S04]  /*01e0*/  LDG.E.CONSTANT R16, desc[UR4][R2.64+0x14] ;  /* 0x0000140402107981 */ /* 0x000f68000c1e9900 */
[----:B------:R-:W5:Y:S01]  /*01f0*/  LDG.E.CONSTANT R19, desc[UR4][R6.64+0x14] ;  /* 0x0000140406137981 */ /* 0x000f62000c1e9900 */
[----:B------:R-:W-:-:S03]  /*0200*/  IMAD.WIDE R10, R5, 0x4, R6 ;  /* 0x00000004050a7825 */ /* 0x000fc600078e0206 */
[----:B------:R-:W5:Y:S04]  /*0210*/  LDG.E.CONSTANT R18, desc[UR4][R6.64+0x18] ;  /* 0x0000180406127981 */ /* 0x000f68000c1e9900 */
        /* <DEDUP_REMOVED lines=9> */
[----:B------:R-:W5:Y:S01]  /*02b0*/  LDG.E.CONSTANT R28, desc[UR4][R2.64+0xc0] ;  /* 0x0000c004021c7981 */ /* 0x000f62000c1e9900 */
[----:B---3--:R-:W-:-:S03]  /*02c0*/  FFMA R0, R0, R13, RZ ;  /* 0x0000000d00007223 */ /* 0x008fc600000000ff */
[----:B------:R-:W3:Y:S01]  /*02d0*/  LDG.E.CONSTANT R13, desc[UR4][R10.64+0xc] ;  /* 0x00000c040a0d7981 */ /* 0x000ee2000c1e9900 */
[----:B--2---:R-:W-:-:S04]  /*02e0*/  FFMA R0, R29, R26, R0 ;  /* 0x0000001a1d007223 */ /* 0x004fc80000000000 */
[----:B----4-:R-:W-:Y:S02]  /*02f0*/  FFMA R0, R15, R12, R0 ;  /* 0x0000000c0f007223 */ /* 0x010fe40000000000 */
[----:B------:R-:W2:Y:S04]  /*0300*/  LDG.E.CONSTANT R12, desc[UR4][R2.64+0x30] ;  /* 0x00003004020c7981 */ /* 0x000ea8000c1e9900 */
[----:B------:R-:W2:Y:S01]  /*0310*/  LDG.E.CONSTANT R15, desc[UR4][R10.64+0x14] ;  /* 0x000014040a0f7981 */ /* 0x000ea2000c1e9900 */
[----:B-----5:R-:W-:-:S03]  /*0320*/  FFMA R14, R17, R14, R0 ;  /* 0x0000000e110e7223 */ /* 0x020fc60000000000 */
[----:B------:R-:W4:Y:S04]  /*0330*/  LDG.E.CONSTANT R0, desc[UR4][R2.64+0x2c] ;  /* 0x00002c0402007981 */ /* 0x000f28000c1e9900 */
[----:B------:R-:W5:Y:S01]  /*0340*/  LDG.E.CONSTANT R17, desc[UR4][R2.64+0x34] ;  /* 0x0000340402117981 */ /* 0x000f62000c1e9900 */
[----:B------:R-:W-:Y:S01]  /*0350*/  FFMA R26, R9, R8, R14 ;  /* 0x00000008091a7223 */ /* 0x000fe2000000000e */
[----:B------:R-:W-:Y:S02]  /*0360*/  IMAD.WIDE R8, R5, 0x4, R10 ;  /* 0x0000000405087825 */ /* 0x000fe400078e020a */
[----:B------:R-:W5:Y:S02]  /*0370*/  LDG.E.CONSTANT R14, desc[UR4][R10.64+0x18] ;  /* 0x000018040a0e7981 */ /* 0x000f64000c1e9900 */
[----:B------:R-:W-:-:S02]  /*0380*/  FFMA R29, R19, R16, R26 ;  /* 0x00000010131d7223 */ /* 0x000fc4000000001a */
[----:B------:R-:W5:Y:S04]  /*0390*/  LDG.E.CONSTANT R16, desc[UR4][R2.64+0x38] ;  /* 0x0000380402107981 */ /* 0x000f68000c1e9900 */
[----:B------:R-:W5:Y:S01]  /*03a0*/  LDG.E.CONSTANT R19, desc[UR4][R8.64] ;  /* 0x0000000408137981 */ /* 0x000f62000c1e9900 */
[----:B------:R-:W-:-:S03]  /*03b0*/  FFMA R26, R18, R21, R29 ;  /* 0x00000015121a7223 */ /* 0x000fc6000000001d */
        /* <DEDUP_REMOVED lines=10> */
[----:B------:R-:W5:Y:S04]  /*0460*/  LDG.E.CONSTANT R27, desc[UR4][R8.64+0x10] ;  /* 0x00001004081b7981 */ /* 0x000f68000c1e9900 */
[----:B------:R-:W5:Y:S04]  /*0470*/  LDG.E.CONSTANT R10, desc[UR4][R2.64+0x4c] ;  /* 0x00004c04020a7981 */ /* 0x000f68000c1e9900 */
[----:B------:R-:W5:Y:S01]  /*0480*/  LDG.E.CONSTANT R11, desc[UR4][R8.64+0x14] ;  /* 0x00001404080b7981 */ /* 0x000f62000c1e9900 */
[----:B---3--:R-:W-:-:S03]  /*0490*/  FFMA R6, R13, R6, R26 ;  /* 0x000000060d067223 */ /* 0x008fc6000000001a */
[----:B------:R-:W3:Y:S01]  /*04a0*/  LDG.E.CONSTANT R13, desc[UR4][R2.64+0x50] ;  /* 0x00005004020d7981 */ /* 0x000ee2000c1e9900 */
[----:B----4-:R-:W-:Y:S01]  /*04b0*/  FFMA R26, R7, R0, R6 ;  /* 0x00000000071a7223 */ /* 0x010fe20000000006 */
[----:B------:R-:W-:Y:S02]  /*04c0*/  IMAD.WIDE R6, R5, 0x4, R8 ;  /* 0x0000000405067825 */ /* 0x000fe400078e0208 */
[----:B------:R0:W3:Y:S02]  /*04d0*/  LDG.E.CONSTANT R0, desc[UR4][R8.64+0x18] ;  /* 0x0000180408007981 */ /* 0x0000e4000c1e9900 */
[----:B--2---:R-:W-:Y:S02]  /*04e0*/  FFMA R29, R15, R12, R26 ;  /* 0x0000000c0f1d7223 */ /* 0x004fe4000000001a */
[----:B------:R-:W2:Y:S04]  /*04f0*/  LDG.E.CONSTANT R12, desc[UR4][R2.64+0x54] ;  /* 0x00005404020c7981 */ /* 0x000ea8000c1e9900 */
[----:B------:R-:W2:Y:S01]  /*0500*/  LDG.E.CONSTANT R15, desc[UR4][R6.64] ;  /* 0x00000004060f7981 */ /* 0x000ea2000c1e9900 */
[----:B-----5:R-:W-:-:S03]  /*0510*/  FFMA R26, R14, R17, R29 ;  /* 0x000000110e1a7223 */ /* 0x020fc6000000001d */
[----:B------:R-:W4:Y:S04]  /*0520*/  LDG.E.CONSTANT R14, desc[UR4][R2.64+0x58] ;  /* 0x00005804020e7981 */ /* 0x000f28000c1e9900 */
[----:B------:R-:W4:Y:S01]  /*0530*/  LDG.E.CONSTANT R17, desc[UR4][R6.64+0x4] ;  /* 0x0000040406117981 */ /* 0x000f22000c1e9900 */
        /* <DEDUP_REMOVED lines=10> */
[----:B------:R-:W5:Y:S01]  /*05e0*/  LDG.E.CONSTANT R25, desc[UR4][R2.64+0x68] ;  /* 0x0000680402197981 */ /* 0x000f62000c1e9900 */
[----:B0-----:R-:W-:-:S04]  /*05f0*/  IMAD.WIDE R8, R5, 0x4, R6 ;  /* 0x0000000405087825 */ /* 0x001fc800078e0206 */
[----:B------:R-:W-:Y:S02]  /*0600*/  FFMA R26, R27, R24, R22 ;  /* 0x000000181b1a7223 */ /* 0x000fe40000000016 */
[----:B------:R-:W5:Y:S04]  /*0610*/  LDG.E.CONSTANT R24, desc[UR4][R6.64+0x14] ;  /* 0x0000140406187981 */ /* 0x000f68000c1e9900 */
[----:B------:R0:W5:Y:S04]  /*0620*/  LDG.E.CONSTANT R22, desc[UR4][R6.64+0x18] ;  /* 0x0000180406167981 */ /* 0x000168000c1e9900 */
[----:B------:R-:W5:Y:S01]  /*0630*/  LDG.E.CONSTANT R27, desc[UR4][R2.64+0x6c] ;  /* 0x00006c04021b7981 */ /* 0x000f62000c1e9900 */
[----:B------:R-:W-:-:S03]  /*0640*/  FFMA R29, R11, R10, R26 ;  /* 0x0000000a0b1d7223 */ /* 0x000fc6000000001a */
[----:B------:R-:W5:Y:S04]  /*0650*/  LDG.E.CONSTANT R11, desc[UR4][R2.64+0x70] ;  /* 0x00007004020b7981 */ /* 0x000f68000c1e9900 */
[----:B------:R-:W5:Y:S01]  /*0660*/  LDG.E.CONSTANT R10, desc[UR4][R8.64] ;  /* 0x00000004080a7981 */ /* 0x000f62000c1e9900 */
[----:B0-----:R-:W-:-:S04]  /*0670*/  IMAD.WIDE R6, R5, 0x4, R8 ;  /* 0x0000000405067825 */ /* 0x001fc800078e0208 */
[----:B---3--:R-:W-:Y:S02]  /*0680*/  FFMA R26, R0, R13, R29 ;  /* 0x0000000d001a7223 */ /* 0x008fe4000000001d */
[----:B------:R-:W3:Y:S04]  /*0690*/  LDG.E.CONSTANT R13, desc[UR4][R2.64+0x74] ;  /* 0x00007404020d7981 */ /* 0x000ee8000c1e9900 */
[----:B------:R-:W3:Y:S01]  /*06a0*/  LDG.E.CONSTANT R0, desc[UR4][R8.64+0x4] ;  /* 0x0000040408007981 */ /* 0x000ee2000c1e9900 */
[----:B--2---:R-:W-:-:S03]  /*06b0*/  FFMA R26, R15, R12, R26 ;  /* 0x0000000c0f1a7223 */ /* 0x004fc6000000001a */
[----:B------:R-:W2:Y:S04]  /*06c0*/  LDG.E.CONSTANT R15, desc[UR4][R2.64+0x78] ;  /* 0x00007804020f7981 */ /* 0x000ea8000c1e9900 */
[----:B------:R-:W2:Y:S01]  /*06d0*/  LDG.E.CONSTANT R12, desc[UR4][R8.64+0x8] ;  /* 0x00000804080c7981 */ /* 0x000ea2000c1e9900 */
[----:B----4-:R-:W-:-:S03]  /*06e0*/  FFMA R26, R17, R14, R26 ;  /* 0x0000000e111a7223 */ /* 0x010fc6000000001a */
[----:B------:R-:W4:Y:S04]  /*06f0*/  LDG.E.CONSTANT R14, desc[UR4][R2.64+0x7c] ;  /* 0x00007c04020e7981 */ /* 0x000f28000c1e9900 */
[----:B------:R-:W4:Y:S01]  /*0700*/  LDG.E.CONSTANT R17, desc[UR4][R8.64+0xc] ;  /* 0x00000c0408117981 */ /* 0x000f22000c1e9900 */
[----:B-----5:R-:W-:-:S03]  /*0710*/  FFMA R26, R19, R16, R26 ;  /* 0x00000010131a7223 */ /* 0x020fc6000000001a */
[----:B------:R-:W5:Y:S04]  /*0720*/  LDG.E.CONSTANT R19, desc[UR4][R2.64+0x80] ;  /* 0x0000800402137981 */ /* 0x000f68000c1e9900 */
[----:B------:R-:W5:Y:S01]  /*0730*/  LDG.E.CONSTANT R16, desc[UR4][R8.64+0x10] ;  /* 0x0000100408107981 */ /* 0x000f62000c1e9900 */
[----:B------:R-:W-:-:S03]  /*0740*/  FFMA R18, R21, R18, R26 ;  /* 0x0000001215127223 */ /* 0x000fc6000000001a */
[----:B------:R-:W5:Y:S01]  /*0750*/  LDG.E.CONSTANT R21, desc[UR4][R8.64+0x14] ;  /* 0x0000140408157981 */ /* 0x000f62000c1e9900 */
[----:B------:R-:W-:-:S03]  /*0760*/  FFMA R29, R23, R20, R18 ;  /* 0x00000014171d7223 */ /* 0x000fc60000000012 */
[----:B------:R-:W5:Y:S04]  /*0770*/  LDG.E.CONSTANT R18, desc[UR4][R2.64+0x84] ;  /* 0x0000840402127981 */ /* 0x000f68000c1e9900 */
[----:B------:R0:W5:Y:S04]  /*0780*/  LDG.E.CONSTANT R20, desc[UR4][R8.64+0x18] ;  /* 0x0000180408147981 */ /* 0x000168000c1e9900 */
        /* <DEDUP_REMOVED lines=10> */
[----:B0-----:R-:W-:-:S03]  /*0830*/  IMAD.WIDE R8, R5, 0x4, R6 ;  /* 0x0000000405087825 */ /* 0x001fc600078e0206 */
[----:B------:R-:W5:Y:S01]  /*0840*/  LDG.E.CONSTANT R5, desc[UR4][R2.64+0xa4] ;  /* 0x0000a40402057981 */ /* 0x000f62000c1e9900 */
[----:B---3--:R-:W-:-:S03]  /*0850*/  FFMA R13, R0, R13, R29 ;  /* 0x0000000d000d7223 */ /* 0x008fc6000000001d */
[----:B------:R-:W3:Y:S04]  /*0860*/  LDG.E.CONSTANT R0, desc[UR4][R2.64+0x98] ;  /* 0x0000980402007981 */ /* 0x000ee8000c1e9900 */
[----:B------:R-:W3:Y:S01]  /*0870*/  LDG.E.CONSTANT R29, desc[UR4][R2.64+0xbc] ;  /* 0x0000bc04021d7981 */ /* 0x000ee2000c1e9900 */
[----:B--2---:R-:W-:-:S03]  /*0880*/  FFMA R12, R12, R15, R13 ;  /* 0x0000000f0c0c7223 */ /* 0x004fc6000000000d */
[----:B------:R-:W3:Y:S04]  /*0890*/  LDG.E.CONSTANT R13, desc[UR4][R6.64+0xc] ;  /* 0x00000c04060d7981 */ /* 0x000ee8000c1e9900 */
[----:B------:R-:W2:Y:S01]  /*08a0*/  LDG.E.CONSTANT R15, desc[UR4][R2.64+0x9c] ;  /* 0x00009c04020f7981 */ /* 0x000ea2000c1e9900 */
[----:B----4-:R-:W-:-:S03]  /*08b0*/  FFMA R17, R17, R14, R12 ;  /* 0x0000000e11117223 */ /* 0x010fc6000000000c */
[----:B------:R-:W2:Y:S04]  /*08c0*/  LDG.E.CONSTANT R12, desc[UR4][R6.64+0x10] ;  /* 0x00001004060c7981 */ /* 0x000ea8000c1e9900 */
[----:B------:R-:W4:Y:S01]  /*08d0*/  LDG.E.CONSTANT R14, desc[UR4][R6.64+0x18] ;  /* 0x00001804060e7981 */ /* 0x000f22000c1e9900 */
[----:B-----5:R-:W-:-:S03]  /*08e0*/  FFMA R26, R16, R19, R17 ;  /* 0x00000013101a7223 */ /* 0x020fc60000000011 */
[----:B------:R-:W5:Y:S04]  /*08f0*/  LDG.E.CONSTANT R17, desc[UR4][R2.64+0xa0] ;  /* 0x0000a00402117981 */ /* 0x000f68000c1e9900 */
[----:B------:R-:W5:Y:S04]  /*0900*/  LDG.E.CONSTANT R16, desc[UR4][R6.64+0x14] ;  /* 0x0000140406107981 */ /* 0x000f68000c1e9900 */
[----:B------:R-:W4:Y:S01]  /*0910*/  LDG.E.CONSTANT R19, desc[UR4][R2.64+0xa8] ;  /* 0x0000a80402137981 */ /* 0x000f22000c1e9900 */
[----:B------:R-:W-:-:S03]  /*0920*/  FFMA R21, R21, R18, R26 ;  /* 0x0000001215157223 */ /* 0x000fc6000000001a */
[----:B------:R-:W4:Y:S04]  /*0930*/  LDG.E.CONSTANT R18, desc[UR4][R8.64] ;  /* 0x0000000408127981 */ /* 0x000f28000c1e9900 */
        /* <DEDUP_REMOVED lines=12> */
[----:B------:R-:W4:Y:S04]  /*0a00*/  LDG.E.CONSTANT R26, desc[UR4][R8.64+0x14] ;  /* 0x00001404081a7981 */ /* 0x000f28000c1e9900 */
[----:B------:R-:W4:Y:S01]  /*0a10*/  LDG.E.CONSTANT R27, desc[UR4][R8.64+0x18] ;  /* 0x00001804081b7981 */ /* 0x000f22000c1e9900 */
[----:B---3--:R-:W-:Y:S02]  /*0a20*/  FFMA R13, R13, R0, R10 ;  /* 0x000000000d0d7223 */ /* 0x008fe4000000000a */
[----:B------:R-:W0:Y:S02]  /*0a30*/  LDC.64 R10, c[0x0][0x390] ;  /* 0x0000e400ff0a7b82 */ /* 0x000e240000000a00 */
[----:B--2---:R-:W-:-:S04]  /*0a40*/  FFMA R13, R12, R15, R13 ;  /* 0x0000000f0c0d7223 */ /* 0x004fc8000000000d */
[----:B-----5:R-:W-:-:S04]  /*0a50*/  FFMA R13, R16, R17, R13 ;  /* 0x00000011100d7223 */ /* 0x020fc8000000000d */
[----:B----4-:R-:W-:-:S04]  /*0a60*/  FFMA R5, R14, R5, R13 ;  /* 0x000000050e057223 */ /* 0x010fc8000000000d */
[----:B------:R-:W-:-:S04]  /*0a70*/  FFMA R5, R18, R19, R5 ;  /* 0x0000001312057223 */ /* 0x000fc80000000005 */
[----:B------:R-:W-:-:S04]  /*0a80*/  FFMA R5, R20, R21, R5 ;  /* 0x0000001514057223 */ /* 0x000fc80000000005 */
[----:B------:R-:W-:-:S04]  /*0a90*/  FFMA R6, R6, R23, R5 ;  /* 0x0000001706067223 */ /* 0x000fc80000000005 */
[----:B------:R-:W-:-:S04]  /*0aa0*/  FFMA R6, R7, R22, R6 ;  /* 0x0000001607067223 */ /* 0x000fc80000000006 */
[----:B------:R-:W-:-:S04]  /*0ab0*/  FFMA R25, R25, R24, R6 ;  /* 0x0000001819197223 */ /* 0x000fc80000000006 */
[----:B------:R-:W-:Y:S01]  /*0ac0*/  FFMA R26, R26, R29, R25 ;  /* 0x0000001d1a1a7223 */ /* 0x000fe20000000019 */
[----:B0-----:R-:W-:-:S04]  /*0ad0*/  IMAD.WIDE R10, R4, 0x4, R10 ;  /* 0x00000004040a7825 */ /* 0x001fc800078e020a */
[----:B------:R-:W-:-:S05]  /*0ae0*/  FFMA R27, R27, R28, R26 ;  /* 0x0000001c1b1b7223 */ /* 0x000fca000000001a */
[----:B------:R-:W-:Y:S01]  /*0af0*/  STG.E desc[UR4][R10.64], R27 ;  /* 0x0000001b0a007986 */ /* 0x000fe2000c101904 */
[----:B------:R-:W-:Y:S05]  /*0b00*/  EXIT ;  /* 0x000000000000794d */ /* 0x000fea0003800000 */
.L_x_0:
[----:B------:R-:W-:-:S00]  /*0b10*/  BRA `(.L_x_0) ;  /* 0xfffffffc00fc7947 */ /* 0x000fc0000383ffff */
[----:B------:R-:W-:-:S00]  /*0b20*/  NOP ;  /* 0x0000000000007918 */ /* 0x000fc00000000000 */
        /* <DEDUP_REMOVED lines=13> */
.L_x_1:


//--------------------- .nv.shared.reserved.0     --------------------------
	.section	.nv.shared.reserved.0,"aw",@nobits
	.weak		__nv_reservedSMEM_offset_0_alias
	.size		__nv_reservedSMEM_offset_0_alias, 0, 64
	.other		__nv_reservedSMEM_offset_0_alias,@"STO_CUDA_RESERVED_SHARED STV_DEFAULT"
__nv_reservedSMEM_offset_0_alias:
	.zero		0
	.zero		64


//--------------------- .nv.constant0._Z17conv2d_7x7_kernelPKfS0_Pfii --------------------------
	.section	.nv.constant0._Z17conv2d_7x7_kernelPKfS0_Pfii,"a",@progbits
	.sectionflags	@""
	.align	4
.nv.constant0._Z17conv2d_7x7_kernelPKfS0_Pfii:
	.zero		928


//--------------------- SYMBOLS --------------------------

	.type		.nv.reservedSmem.offset0,@object
	.size		.nv.reservedSmem.offset0,0x4
